	.headerflags	@"EF_CUDA_TEXMODE_UNIFIED EF_CUDA_64BIT_ADDRESS EF_CUDA_ACCELERATORS EF_CUDA_SM90 EF_CUDA_VIRTUAL_SM(EF_CUDA_SM90)"
	.elftype	@"ET_EXEC"


//--------------------- .nv.info                  --------------------------
	.section	.nv.info,"",@"SHT_CUDA_INFO"
	.align	4


	//----- nvinfo : EIATTR_REGCOUNT
	.align		4
        /*0000*/ 	.byte	0x04, 0x2f
        /*0002*/ 	.short	(.L_2 - .L_1)
	.align		4
.L_1:
        /*0004*/ 	.word	index@(triton_poi_fused_add_pow_softplus_0)
        /*0008*/ 	.word	0x00000010


	//----- nvinfo : EIATTR_MIN_STACK_SIZE
	.align		4
.L_2:
        /*000c*/ 	.byte	0x04, 0x12
        /*000e*/ 	.short	(.L_4 - .L_3)
	.align		4
.L_3:
        /*0010*/ 	.word	index@(triton_poi_fused_add_pow_softplus_0)
        /*0014*/ 	.word	0x00000000


	//----- nvinfo : EIATTR_FRAME_SIZE
	.align		4
.L_4:
        /*0018*/ 	.byte	0x04, 0x11
        /*001a*/ 	.short	(.L_6 - .L_5)
	.align		4
.L_5:
        /*001c*/ 	.word	index@(triton_poi_fused_add_pow_softplus_0)
        /*0020*/ 	.word	0x00000000


	//----- nvinfo : EIATTR_MIN_STACK_SIZE
	.align		4
.L_6:
        /*0024*/ 	.byte	0x04, 0x12
        /*0026*/ 	.short	(.L_8 - .L_7)
	.align		4
.L_7:
        /*0028*/ 	.word	index@(triton_poi_fused_add_pow_softplus_0)
        /*002c*/ 	.word	0x00000000
.L_8:


//--------------------- .nv.info.triton_poi_fused_add_pow_softplus_0 --------------------------
	.section	.nv.info.triton_poi_fused_add_pow_softplus_0,"",@"SHT_CUDA_INFO"
	.sectionflags	@""
	.align	4


	//----- nvinfo : EIATTR_CUDA_API_VERSION
	.align		4
        /*0000*/ 	.byte	0x04, 0x37
        /*0002*/ 	.short	(.L_10 - .L_9)
.L_9:
        /*0004*/ 	.word	0x0000007c


	//----- nvinfo : EIATTR_KPARAM_INFO
	.align		4
.L_10:
        /*0008*/ 	.byte	0x04, 0x17
        /*000a*/ 	.short	(.L_12 - .L_11)
.L_11:
        /*000c*/ 	.word	0x00000000
        /*0010*/ 	.short	0x0002
        /*0012*/ 	.short	0x0010
        /*0014*/ 	.byte	0x00, 0xf0, 0x11, 0x00


	//----- nvinfo : EIATTR_KPARAM_INFO
	.align		4
.L_12:
        /*0018*/ 	.byte	0x04, 0x17
        /*001a*/ 	.short	(.L_14 - .L_13)
.L_13:
        /*001c*/ 	.word	0x00000000
        /*0020*/ 	.short	0x0001
        /*0022*/ 	.short	0x0008
        /*0024*/ 	.byte	0x00, 0xf4, 0x21, 0x00


	//----- nvinfo : EIATTR_KPARAM_INFO
	.align		4
.L_14:
        /*0028*/ 	.byte	0x04, 0x17
        /*002a*/ 	.short	(.L_16 - .L_15)
.L_15:
        /*002c*/ 	.word	0x00000000
        /*0030*/ 	.short	0x0000
        /*0032*/ 	.short	0x0000
        /*0034*/ 	.byte	0x00, 0xf4, 0x21, 0x00


	//----- nvinfo : EIATTR_SPARSE_MMA_MASK
	.align		4
.L_16:
        /*0038*/ 	.byte	0x03, 0x50
        /*003a*/ 	.short	0x0000


	//----- nvinfo : EIATTR_MAXREG_COUNT
	.align		4
        /*003c*/ 	.byte	0x03, 0x1b
        /*003e*/ 	.short	0x00ff


	//----- nvinfo : EIATTR_EXIT_INSTR_OFFSETS
	.align		4
        /*0040*/ 	.byte	0x04, 0x1c
        /*0042*/ 	.short	(.L_18 - .L_17)


	//   ....[0]....
.L_17:
        /*0044*/ 	.word	0x00000630


	//   ....[1]....
        /*0048*/ 	.word	0x00000650


	//----- nvinfo : EIATTR_REQNTID
	.align		4
.L_18:
        /*004c*/ 	.byte	0x04, 0x10
        /*004e*/ 	.short	(.L_20 - .L_19)
.L_19:
        /*0050*/ 	.word	0x00000080
        /*0054*/ 	.word	0x00000001
        /*0058*/ 	.word	0x00000001


	//----- nvinfo : EIATTR_CRS_STACK_SIZE
	.align		4
.L_20:
        /*005c*/ 	.byte	0x04, 0x1e
        /*005e*/ 	.short	(.L_22 - .L_21)
.L_21:
        /*0060*/ 	.word	0x00000000


	//----- nvinfo : EIATTR_CBANK_PARAM_SIZE
	.align		4
.L_22:
        /*0064*/ 	.byte	0x03, 0x19
        /*0066*/ 	.short	0x0014


	//----- nvinfo : EIATTR_PARAM_CBANK
	.align		4
        /*0068*/ 	.byte	0x04, 0x0a
        /*006a*/ 	.short	(.L_24 - .L_23)
	.align		4
.L_23:
        /*006c*/ 	.word	index@(.nv.constant0.triton_poi_fused_add_pow_softplus_0)
        /*0070*/ 	.short	0x0210
        /*0072*/ 	.short	0x0014


	//----- nvinfo : EIATTR_SW_WAR
	.align		4
.L_24:
        /*0074*/ 	.byte	0x04, 0x36
        /*0076*/ 	.short	(.L_26 - .L_25)
.L_25:
        /*0078*/ 	.word	0x00000008
.L_26:


//--------------------- .nv.callgraph             --------------------------
	.section	.nv.callgraph,"",@"SHT_CUDA_CALLGRAPH"
	.align	4
	.sectionentsize	8
	.align		4
        /*0000*/ 	.word	0x00000000
	.align		4
        /*0004*/ 	.word	0xffffffff
	.align		4
        /*0008*/ 	.word	0x00000000
	.align		4
        /*000c*/ 	.word	0xfffffffe
	.align		4
        /*0010*/ 	.word	0x00000000
	.align		4
        /*0014*/ 	.word	0xfffffffd
	.align		4
        /*0018*/ 	.word	0x00000000
	.align		4
        /*001c*/ 	.word	0xfffffffc


//--------------------- .nv.constant4             --------------------------
	.section	.nv.constant4,"a",@progbits
	.align	8
	.align		8
.nv.constant4:
        /*0000*/ 	.dword	_$_str


//--------------------- .text.triton_poi_fused_add_pow_softplus_0 --------------------------
	.section	.text.triton_poi_fused_add_pow_softplus_0,"ax",@progbits
	.align	128
        .global         triton_poi_fused_add_pow_softplus_0
        .type           triton_poi_fused_add_pow_softplus_0,@function
        .size           triton_poi_fused_add_pow_softplus_0,(.L_x_7 - triton_poi_fused_add_pow_softplus_0)
        .other          triton_poi_fused_add_pow_softplus_0,@"STO_CUDA_ENTRY STV_DEFAULT"
triton_poi_fused_add_pow_softplus_0:
.text.triton_poi_fused_add_pow_softplus_0:
[----:B------:R-:W0:Y:S02]  /*0000*/  LDC R1, c[0x0][0x28] ;  /* 0x00000a00ff017b82 */ /* 0x000e240000000800 */
[----:B------:R-:W1:Y:S01]  /*0010*/  S2R R0, SR_TID.X ;  /* 0x0000000000007919 */ /* 0x000e620000002100 */
[----:B------:R-:W-:Y:S01]  /*0020*/  ULDC.64 UR4, c[0x0][0x208] ;  /* 0x0000820000047ab9 */ /* 0x000fe20000000a00 */
[----:B------:R-:W-:Y:S01]  /*0030*/  BSSY B0, `(.L_x_0) ;  /* 0x000000b000007945 */ /* 0x000fe20003800000 */
[----:B------:R-:W2:Y:S01]  /*0040*/  S2R R3, SR_CTAID.X ;  /* 0x0000000000037919 */ /* 0x000ea20000002500 */
[----:B-1----:R-:W-:-:S04]  /*0050*/  SHF.L.U32 R0, R0, 0x1, RZ ;  /* 0x0000000100007819 */ /* 0x002fc800000006ff */
[----:B------:R-:W-:-:S04]  /*0060*/  LOP3.LUT R0, R0, 0xfe, RZ, 0xc0, !PT ;  /* 0x000000fe00007812 */ /* 0x000fc800078ec0ff */
[----:B--2---:R-:W-:Y:S02]  /*0070*/  LEA R0, R3, R0, 0x8 ;  /* 0x0000000003007211 */ /* 0x004fe400078e40ff */
[----:B------:R-:W-:Y:S02]  /*0080*/  CS2R R2, SRZ ;  /* 0x0000000000027805 */ /* 0x000fe4000001ff00 */
[----:B------:R-:W-:-:S13]  /*0090*/  ISETP.GE.AND P0, PT, R0, 0x100, PT ;  /* 0x000001000000780c */ /* 0x000fda0003f06270 */
[----:B------:R-:W-:Y:S05]  /*00a0*/  @P0 BRA `(.L_x_1) ;  /* 0x00000000000c0947 */ /* 0x000fea0003800000 */
[----:B------:R-:W1:Y:S02]  /*00b0*/  LDC.64 R2, c[0x0][0x210] ;  /* 0x00008400ff027b82 */ /* 0x000e640000000a00 */
[----:B-1----:R-:W-:-:S06]  /*00c0*/  IMAD.WIDE R2, R0, 0x4, R2 ;  /* 0x0000000400027825 */ /* 0x002fcc00078e0202 */
[----:B------:R-:W5:Y:S02]  /*00d0*/  LDG.E.64 R2, desc[UR4][R2.64] ;  /* 0x0000000402027981 */ /* 0x000f64000c1e1b00 */
.L_x_1:
[----:B------:R-:W-:Y:S05]  /*00e0*/  BSYNC B0 ;  /* 0x0000000000007941 */ /* 0x000fea0003800000 */
.L_x_0:
[----:B-----5:R-:W-:Y:S01]  /*00f0*/  FADD R2, R2, 0.5 ;  /* 0x3f00000002027421 */ /* 0x020fe20000000000 */
[----:B------:R-:W-:Y:S01]  /*0100*/  FADD R3, R3, 0.5 ;  /* 0x3f00000003037421 */ /* 0x000fe20000000000 */
[----:B------:R-:W-:Y:S01]  /*0110*/  HFMA2.MMA R12, -RZ, RZ, 1.625, 0 ;  /* 0x3e800000ff0c7435 */ /* 0x000fe200000001ff */
[----:B------:R-:W-:Y:S01]  /*0120*/  MOV R13, 0x3d39bf78 ;  /* 0x3d39bf78000d7802 */ /* 0x000fe20000000f00 */
[----:B------:R-:W-:Y:S01]  /*0130*/  FMUL R6, R2, 1.4426950216293334961 ;  /* 0x3fb8aa3b02067820 */ /* 0x000fe20000400000 */
[----:B------:R-:W-:Y:S01]  /*0140*/  FMUL R8, R3, 1.4426950216293334961 ;  /* 0x3fb8aa3b03087820 */ /* 0x000fe20000400000 */
[----:B------:R-:W-:Y:S03]  /*0150*/  BSSY B0, `(.L_x_2) ;  /* 0x000003b000007945 */ /* 0x000fe60003800000 */
[----:B------:R-:W-:Y:S02]  /*0160*/  FSETP.GEU.AND P1, PT, R6, -126, PT ;  /* 0xc2fc00000600780b */ /* 0x000fe40003f2e000 */
[----:B------:R-:W-:-:S11]  /*0170*/  FSETP.GEU.AND P2, PT, R8, -126, PT ;  /* 0xc2fc00000800780b */ /* 0x000fd60003f4e000 */
[----:B------:R-:W-:Y:S02]  /*0180*/  @!P1 FMUL R6, R6, 0.5 ;  /* 0x3f00000006069820 */ /* 0x000fe40000400000 */
[----:B------:R-:W-:Y:S02]  /*0190*/  @!P2 FMUL R8, R8, 0.5 ;  /* 0x3f0000000808a820 */ /* 0x000fe40000400000 */
[----:B------:R-:W1:Y:S08]  /*01a0*/  MUFU.EX2 R4, R6 ;  /* 0x0000000600047308 */ /* 0x000e700000000800 */
[----:B------:R-:W2:Y:S01]  /*01b0*/  MUFU.EX2 R5, R8 ;  /* 0x0000000800057308 */ /* 0x000ea20000000800 */
[----:B-1----:R-:W-:Y:S01]  /*01c0*/  @!P1 FMUL R4, R4, R4 ;  /* 0x0000000404049220 */ /* 0x002fe20000400000 */
[----:B------:R-:W-:-:S03]  /*01d0*/  FSETP.GT.AND P1, PT, R3, 20, PT ;  /* 0x41a000000300780b */ /* 0x000fc60003f24000 */
[C---:B------:R-:W-:Y:S01]  /*01e0*/  FADD.FTZ.RZ R7, R4.reuse, 1 ;  /* 0x3f80000004077421 */ /* 0x040fe2000001c000 */
[----:B------:R-:W-:Y:S01]  /*01f0*/  ISETP.GE.U32.AND P4, PT, R4, 0x7f800000, PT ;  /* 0x7f8000000400780c */ /* 0x000fe20003f86070 */
[----:B--2---:R-:W-:-:S03]  /*0200*/  @!P2 FMUL R5, R5, R5 ;  /* 0x000000050505a220 */ /* 0x004fc60000400000 */
[----:B------:R-:W-:Y:S02]  /*0210*/  IADD3 R7, R7, -0x3f400000, RZ ;  /* 0xc0c0000007077810 */ /* 0x000fe40007ffe0ff */
[----:B------:R-:W-:Y:S01]  /*0220*/  FSETP.GT.AND P2, PT, R2, 20, PT ;  /* 0x41a000000200780b */ /* 0x000fe20003f44000 */
[----:B------:R-:W-:Y:S01]  /*0230*/  FADD.FTZ.RZ R9, R5, 1 ;  /* 0x3f80000005097421 */ /* 0x000fe2000001c000 */
[----:B------:R-:W-:Y:S02]  /*0240*/  LOP3.LUT R7, R7, 0xff800000, RZ, 0xc0, !PT ;  /* 0xff80000007077812 */ /* 0x000fe400078ec0ff */
[----:B------:R-:W-:Y:S02]  /*0250*/  ISETP.GE.U32.AND P3, PT, R5, 0x7f800000, PT ;  /* 0x7f8000000500780c */ /* 0x000fe40003f66070 */
[----:B------:R-:W-:Y:S02]  /*0260*/  IADD3 R9, R9, -0x3f400000, RZ ;  /* 0xc0c0000009097810 */ /* 0x000fe40007ffe0ff */
[----:B------:R-:W-:-:S02]  /*0270*/  IADD3 R10, -R7, 0x40800000, RZ ;  /* 0x40800000070a7810 */ /* 0x000fc40007ffe1ff */
[----:B------:R-:W-:Y:S02]  /*0280*/  LOP3.LUT R6, R9, 0xff800000, RZ, 0xc0, !PT ;  /* 0xff80000009067812 */ /* 0x000fe400078ec0ff */
[----:B------:R-:W-:Y:S01]  /*0290*/  IADD3 R9, R4, -R7, RZ ;  /* 0x8000000704097210 */ /* 0x000fe20007ffe0ff */
[-C--:B------:R-:W-:Y:S01]  /*02a0*/  FFMA.FTZ R10, R10, R12.reuse, -1 ;  /* 0xbf8000000a0a7423 */ /* 0x080fe2000001000c */
[----:B------:R-:W-:Y:S02]  /*02b0*/  IADD3 R11, -R6, 0x40800000, RZ ;  /* 0x40800000060b7810 */ /* 0x000fe40007ffe1ff */
[----:B------:R-:W-:Y:S01]  /*02c0*/  IADD3 R8, R5, -R6, RZ ;  /* 0x8000000605087210 */ /* 0x000fe20007ffe0ff */
[----:B------:R-:W-:Y:S01]  /*02d0*/  FADD R9, R9, R10 ;  /* 0x0000000a09097221 */ /* 0x000fe20000000000 */
[----:B------:R-:W-:Y:S01]  /*02e0*/  I2FP.F32.S32 R6, R6 ;  /* 0x0000000600067245 */ /* 0x000fe20000201400 */
[----:B------:R-:W-:Y:S01]  /*02f0*/  FFMA.FTZ R11, R11, R12, -1 ;  /* 0xbf8000000b0b7423 */ /* 0x000fe2000001000c */
[----:B------:R-:W-:Y:S01]  /*0300*/  I2FP.F32.S32 R7, R7 ;  /* 0x0000000700077245 */ /* 0x000fe20000201400 */
[----:B------:R-:W-:-:S02]  /*0310*/  FFMA.FTZ R10, R9, -R13, 0.10546888411045074463 ;  /* 0x3dd80012090a7423 */ /* 0x000fc4000001080d */
[----:B------:R-:W-:Y:S01]  /*0320*/  FADD R8, R8, R11 ;  /* 0x0000000b08087221 */ /* 0x000fe20000000000 */
[----:B------:R-:W-:Y:S01]  /*0330*/  FMUL R6, R6, 1.1920928955078125e-07 ;  /* 0x3400000006067820 */ /* 0x000fe20000400000 */
[----:B------:R-:W-:Y:S01]  /*0340*/  FFMA.FTZ R10, R9, R10, -0.13229703903198242188 ;  /* 0xbe0778e0090a7423 */ /* 0x000fe2000001000a */
[----:B------:R-:W-:Y:S01]  /*0350*/  FMUL R7, R7, 1.1920928955078125e-07 ;  /* 0x3400000007077820 */ /* 0x000fe20000400000 */
[C---:B------:R-:W-:Y:S02]  /*0360*/  FFMA.FTZ R11, R8.reuse, -R13, 0.10546888411045074463 ;  /* 0x3dd80012080b7423 */ /* 0x040fe4000001080d */
[C---:B------:R-:W-:Y:S02]  /*0370*/  FFMA.FTZ R10, R9.reuse, R10, 0.14491446316242218018 ;  /* 0x3e146475090a7423 */ /* 0x040fe4000001000a */
[----:B------:R-:W-:Y:S02]  /*0380*/  FFMA.FTZ R11, R8, R11, -0.13229703903198242188 ;  /* 0xbe0778e0080b7423 */ /* 0x000fe4000001000b */
[----:B------:R-:W-:-:S02]  /*0390*/  FFMA.FTZ R10, R9, R10, -0.16641564667224884033 ;  /* 0xbe2a68dd090a7423 */ /* 0x000fc4000001000a */
[C---:B------:R-:W-:Y:S02]  /*03a0*/  FFMA.FTZ R11, R8.reuse, R11, 0.14491446316242218018 ;  /* 0x3e146475080b7423 */ /* 0x040fe4000001000b */
[C---:B------:R-:W-:Y:S02]  /*03b0*/  FFMA.FTZ R10, R9.reuse, R10, 0.19988867640495300293 ;  /* 0x3e4caf9e090a7423 */ /* 0x040fe4000001000a */
[C---:B------:R-:W-:Y:S02]  /*03c0*/  FFMA.FTZ R11, R8.reuse, R11, -0.16641564667224884033 ;  /* 0xbe2a68dd080b7423 */ /* 0x040fe4000001000b */
[C---:B------:R-:W-:Y:S02]  /*03d0*/  FFMA.FTZ R10, R9.reuse, R10, -0.25000196695327758789 ;  /* 0xbe800042090a7423 */ /* 0x040fe4000001000a */
[----:B------:R-:W-:Y:S02]  /*03e0*/  FFMA.FTZ R11, R8, R11, 0.19988867640495300293 ;  /* 0x3e4caf9e080b7423 */ /* 0x000fe4000001000b */
[----:B------:R-:W-:-:S02]  /*03f0*/  FFMA.FTZ R10, R9, R10, 0.33333510160446166992 ;  /* 0x3eaaaae6090a7423 */ /* 0x000fc4000001000a */
[C---:B------:R-:W-:Y:S02]  /*0400*/  FFMA.FTZ R11, R8.reuse, R11, -0.25000196695327758789 ;  /* 0xbe800042080b7423 */ /* 0x040fe4000001000b */
[C---:B------:R-:W-:Y:S02]  /*0410*/  FFMA.FTZ R10, R9.reuse, R10, -0.5 ;  /* 0xbf000000090a7423 */ /* 0x040fe4000001000a */
[C---:B------:R-:W-:Y:S02]  /*0420*/  FFMA.FTZ R11, R8.reuse, R11, 0.33333510160446166992 ;  /* 0x3eaaaae6080b7423 */ /* 0x040fe4000001000b */
[C---:B------:R-:W-:Y:S02]  /*0430*/  FMUL R10, R9.reuse, R10 ;  /* 0x0000000a090a7220 */ /* 0x040fe40000400000 */
[----:B------:R-:W-:Y:S02]  /*0440*/  FFMA.FTZ R11, R8, R11, -0.5 ;  /* 0xbf000000080b7423 */ /* 0x000fe4000001000b */
[----:B------:R-:W-:-:S02]  /*0450*/  FFMA.FTZ R10, R9, R10, R9 ;  /* 0x0000000a090a7223 */ /* 0x000fc40000010009 */
[C---:B------:R-:W-:Y:S02]  /*0460*/  FMUL R11, R8.reuse, R11 ;  /* 0x0000000b080b7220 */ /* 0x040fe40000400000 */
[----:B------:R-:W-:Y:S02]  /*0470*/  FFMA.FTZ R7, R7, 0.69314718246459960938, R10 ;  /* 0x3f31721807077823 */ /* 0x000fe4000001000a */
[----:B------:R-:W-:-:S04]  /*0480*/  FFMA.FTZ R11, R8, R11, R8 ;  /* 0x0000000b080b7223 */ /* 0x000fc80000010008 */
[----:B------:R-:W-:Y:S01]  /*0490*/  FFMA.FTZ R6, R6, 0.69314718246459960938, R11 ;  /* 0x3f31721806067823 */ /* 0x000fe2000001000b */
[----:B------:R-:W-:Y:S06]  /*04a0*/  @!P4 BRA `(.L_x_3) ;  /* 0x000000000014c947 */ /* 0x000fec0003800000 */
[C---:B------:R-:W-:Y:S02]  /*04b0*/  ISETP.GE.AND P4, PT, R4.reuse, -0x407fffff, PT ;  /* 0xbf8000010400780c */ /* 0x040fe40003f86270 */
[----:B------:R-:W-:-:S11]  /*04c0*/  FSETP.NEU.AND P5, PT, R4, RZ, PT ;  /* 0x000000ff0400720b */ /* 0x000fd60003fad000 */
[----:B------:R-:W-:-:S05]  /*04d0*/  @P4 MOV R9, 0x7f800000 ;  /* 0x7f80000000094802 */ /* 0x000fca0000000f00 */
[----:B------:R-:W-:-:S05]  /*04e0*/  @P4 FFMA.FTZ R7, R4, R9, +INF ;  /* 0x7f80000004074423 */ /* 0x000fca0000010009 */
[----:B------:R-:W-:-:S07]  /*04f0*/  FSEL R7, R7, -RZ, P5 ;  /* 0x800000ff07077208 */ /* 0x000fce0002800000 */
.L_x_3:
[----:B------:R-:W-:Y:S05]  /*0500*/  BSYNC B0 ;  /* 0x0000000000007941 */ /* 0x000fea0003800000 */
.L_x_2:
[----:B------:R-:W-:Y:S04]  /*0510*/  BSSY B0, `(.L_x_4) ;  /* 0x0000007000007945 */ /* 0x000fe80003800000 */
[----:B------:R-:W-:Y:S05]  /*0520*/  @!P3 BRA `(.L_x_5) ;  /* 0x000000000014b947 */ /* 0x000fea0003800000 */
[C---:B------:R-:W-:Y:S02]  /*0530*/  ISETP.GE.AND P3, PT, R5.reuse, -0x407fffff, PT ;  /* 0xbf8000010500780c */ /* 0x040fe40003f66270 */
[----:B------:R-:W-:-:S11]  /*0540*/  FSETP.NEU.AND P4, PT, R5, RZ, PT ;  /* 0x000000ff0500720b */ /* 0x000fd60003f8d000 */
[----:B------:R-:W-:-:S05]  /*0550*/  @P3 MOV R4, 0x7f800000 ;  /* 0x7f80000000043802 */ /* 0x000fca0000000f00 */
[----:B------:R-:W-:-:S05]  /*0560*/  @P3 FFMA.FTZ R6, R5, R4, +INF ;  /* 0x7f80000005063423 */ /* 0x000fca0000010004 */
[----:B------:R-:W-:-:S07]  /*0570*/  FSEL R6, R6, -RZ, P4 ;  /* 0x800000ff06067208 */ /* 0x000fce0002000000 */
.L_x_5:
[----:B------:R-:W-:Y:S05]  /*0580*/  BSYNC B0 ;  /* 0x0000000000007941 */ /* 0x000fea0003800000 */
.L_x_4:
[----:B------:R-:W-:Y:S01]  /*0590*/  FSEL R7, R2, R7, P2 ;  /* 0x0000000702077208 */ /* 0x000fe20001000000 */
[----:B------:R-:W-:Y:S01]  /*05a0*/  ULDC.64 UR6, c[0x0][0x218] ;  /* 0x0000860000067ab9 */ /* 0x000fe20000000a00 */
[----:B------:R-:W-:Y:S02]  /*05b0*/  FSEL R3, R3, R6, P1 ;  /* 0x0000000603037208 */ /* 0x000fe40000800000 */
[----:B------:R-:W-:Y:S01]  /*05c0*/  SHF.R.S32.HI R5, RZ, 0x1f, R0 ;  /* 0x0000001fff057819 */ /* 0x000fe20000011400 */
[----:B------:R-:W-:Y:S01]  /*05d0*/  FADD R7, R7, 9.9999999392252902908e-09 ;  /* 0x322bcc7707077421 */ /* 0x000fe20000000000 */
[C---:B------:R-:W-:Y:S01]  /*05e0*/  LEA R2, P1, R0.reuse, UR6, 0x2 ;  /* 0x0000000600027c11 */ /* 0x040fe2000f8210ff */
[----:B------:R-:W-:Y:S02]  /*05f0*/  FADD R4, R3, 9.9999999392252902908e-09 ;  /* 0x322bcc7703047421 */ /* 0x000fe40000000000 */
[----:B------:R-:W-:Y:S01]  /*0600*/  FMUL R6, R7, R7 ;  /* 0x0000000707067220 */ /* 0x000fe20000400000 */
[----:B------:R-:W-:Y:S01]  /*0610*/  LEA.HI.X R3, R0, UR7, R5, 0x2, P1 ;  /* 0x0000000700037c11 */ /* 0x000fe200088f1405 */
[----:B------:R-:W-:Y:S01]  /*0620*/  FMUL R7, R4, R4 ;  /* 0x0000000404077220 */ /* 0x000fe20000400000 */
[----:B------:R-:W-:Y:S07]  /*0630*/  @P0 EXIT ;  /* 0x000000000000094d */ /* 0x000fee0003800000 */
[----:B------:R-:W-:Y:S01]  /*0640*/  STG.E.64 desc[UR4][R2.64], R6 ;  /* 0x0000000602007986 */ /* 0x000fe2000c101b04 */
[----:B------:R-:W-:Y:S05]  /*0650*/  EXIT ;  /* 0x000000000000794d */ /* 0x000fea0003800000 */
.L_x_6:
[----:B------:R-:W-:-:S00]  /*0660*/  BRA `(.L_x_6) ;  /* 0xfffffffc00fc7947 */ /* 0x000fc0000383ffff */
[----:B------:R-:W-:-:S00]  /*0670*/  NOP ;  /* 0x0000000000007918 */ /* 0x000fc00000000000 */
        /* <DEDUP_REMOVED lines=8> */
.L_x_7:


//--------------------- .nv.global.init           --------------------------
	.section	.nv.global.init,"aw",@progbits
.nv.global.init:
	.type		_$_str,@object
	.size		_$_str,(.L_0 - _$_str)
_$_str:
        /*0000*/ 	.byte	0x5f, 0x5f, 0x43, 0x55, 0x44, 0x41, 0x5f, 0x46, 0x54, 0x5a, 0x00
.L_0:


//--------------------- .nv.constant0.triton_poi_fused_add_pow_softplus_0 --------------------------
	.section	.nv.constant0.triton_poi_fused_add_pow_softplus_0,"a",@progbits
	.sectionflags	@""
	.align	4
.nv.constant0.triton_poi_fused_add_pow_softplus_0:
	.zero		548
